//
// Generated by NVIDIA NVVM Compiler
//
// Compiler Build ID: CL-36424714
// Cuda compilation tools, release 13.0, V13.0.88
// Based on NVVM 20.0.0
//

.version 9.0
.target sm_100
.address_size 64

	// .globl	_ZN3cub18CUB_300001_SM_10006detail11EmptyKernelIvEEvv
.global .align 1 .b8 _ZN41_INTERNAL_a21f7cb1_4_k_cu_3eae99e2_1202304cuda3std3__45__cpo5beginE[1];
.global .align 1 .b8 _ZN41_INTERNAL_a21f7cb1_4_k_cu_3eae99e2_1202304cuda3std3__45__cpo3endE[1];
.global .align 1 .b8 _ZN41_INTERNAL_a21f7cb1_4_k_cu_3eae99e2_1202304cuda3std3__45__cpo6cbeginE[1];
.global .align 1 .b8 _ZN41_INTERNAL_a21f7cb1_4_k_cu_3eae99e2_1202304cuda3std3__45__cpo4cendE[1];
.global .align 1 .b8 _ZN41_INTERNAL_a21f7cb1_4_k_cu_3eae99e2_1202304cuda3std3__45__cpo6rbeginE[1];
.global .align 1 .b8 _ZN41_INTERNAL_a21f7cb1_4_k_cu_3eae99e2_1202304cuda3std3__45__cpo4rendE[1];
.global .align 1 .b8 _ZN41_INTERNAL_a21f7cb1_4_k_cu_3eae99e2_1202304cuda3std3__45__cpo7crbeginE[1];
.global .align 1 .b8 _ZN41_INTERNAL_a21f7cb1_4_k_cu_3eae99e2_1202304cuda3std3__45__cpo5crendE[1];
.global .align 1 .b8 _ZN41_INTERNAL_a21f7cb1_4_k_cu_3eae99e2_1202304cuda3std3__443_GLOBAL__N__a21f7cb1_4_k_cu_3eae99e2_1202306ignoreE[1];
.global .align 1 .b8 _ZN41_INTERNAL_a21f7cb1_4_k_cu_3eae99e2_1202304cuda3std3__419piecewise_constructE[1];
.global .align 1 .b8 _ZN41_INTERNAL_a21f7cb1_4_k_cu_3eae99e2_1202304cuda3std3__48in_placeE[1];
.global .align 1 .b8 _ZN41_INTERNAL_a21f7cb1_4_k_cu_3eae99e2_1202304cuda3std3__420unreachable_sentinelE[1];
.global .align 1 .b8 _ZN41_INTERNAL_a21f7cb1_4_k_cu_3eae99e2_1202304cuda3std3__47nulloptE[1];
.global .align 1 .b8 _ZN41_INTERNAL_a21f7cb1_4_k_cu_3eae99e2_1202304cuda3std3__48unexpectE[1];
.global .align 1 .b8 _ZN41_INTERNAL_a21f7cb1_4_k_cu_3eae99e2_1202304cuda3std6ranges3__45__cpo4swapE[1];
.global .align 1 .b8 _ZN41_INTERNAL_a21f7cb1_4_k_cu_3eae99e2_1202304cuda3std6ranges3__45__cpo9iter_moveE[1];
.global .align 1 .b8 _ZN41_INTERNAL_a21f7cb1_4_k_cu_3eae99e2_1202304cuda3std6ranges3__45__cpo5beginE[1];
.global .align 1 .b8 _ZN41_INTERNAL_a21f7cb1_4_k_cu_3eae99e2_1202304cuda3std6ranges3__45__cpo3endE[1];
.global .align 1 .b8 _ZN41_INTERNAL_a21f7cb1_4_k_cu_3eae99e2_1202304cuda3std6ranges3__45__cpo6cbeginE[1];
.global .align 1 .b8 _ZN41_INTERNAL_a21f7cb1_4_k_cu_3eae99e2_1202304cuda3std6ranges3__45__cpo4cendE[1];
.global .align 1 .b8 _ZN41_INTERNAL_a21f7cb1_4_k_cu_3eae99e2_1202304cuda3std6ranges3__45__cpo7advanceE[1];
.global .align 1 .b8 _ZN41_INTERNAL_a21f7cb1_4_k_cu_3eae99e2_1202304cuda3std6ranges3__45__cpo9iter_swapE[1];
.global .align 1 .b8 _ZN41_INTERNAL_a21f7cb1_4_k_cu_3eae99e2_1202304cuda3std6ranges3__45__cpo4nextE[1];
.global .align 1 .b8 _ZN41_INTERNAL_a21f7cb1_4_k_cu_3eae99e2_1202304cuda3std6ranges3__45__cpo4prevE[1];
.global .align 1 .b8 _ZN41_INTERNAL_a21f7cb1_4_k_cu_3eae99e2_1202304cuda3std6ranges3__45__cpo4dataE[1];
.global .align 1 .b8 _ZN41_INTERNAL_a21f7cb1_4_k_cu_3eae99e2_1202304cuda3std6ranges3__45__cpo5cdataE[1];
.global .align 1 .b8 _ZN41_INTERNAL_a21f7cb1_4_k_cu_3eae99e2_1202304cuda3std6ranges3__45__cpo4sizeE[1];
.global .align 1 .b8 _ZN41_INTERNAL_a21f7cb1_4_k_cu_3eae99e2_1202304cuda3std6ranges3__45__cpo5ssizeE[1];
.global .align 1 .b8 _ZN41_INTERNAL_a21f7cb1_4_k_cu_3eae99e2_1202304cuda3std6ranges3__45__cpo8distanceE[1];
.global .align 1 .b8 _ZN41_INTERNAL_a21f7cb1_4_k_cu_3eae99e2_1202306thrust24THRUST_300001_SM_1000_NS6system6detail10sequential3seqE[1];
.global .align 1 .b8 _ZN41_INTERNAL_a21f7cb1_4_k_cu_3eae99e2_1202306thrust24THRUST_300001_SM_1000_NS12placeholders2_1E[1];
.global .align 1 .b8 _ZN41_INTERNAL_a21f7cb1_4_k_cu_3eae99e2_1202306thrust24THRUST_300001_SM_1000_NS12placeholders2_2E[1];
.global .align 1 .b8 _ZN41_INTERNAL_a21f7cb1_4_k_cu_3eae99e2_1202306thrust24THRUST_300001_SM_1000_NS12placeholders2_3E[1];
.global .align 1 .b8 _ZN41_INTERNAL_a21f7cb1_4_k_cu_3eae99e2_1202306thrust24THRUST_300001_SM_1000_NS12placeholders2_4E[1];
.global .align 1 .b8 _ZN41_INTERNAL_a21f7cb1_4_k_cu_3eae99e2_1202306thrust24THRUST_300001_SM_1000_NS12placeholders2_5E[1];
.global .align 1 .b8 _ZN41_INTERNAL_a21f7cb1_4_k_cu_3eae99e2_1202306thrust24THRUST_300001_SM_1000_NS12placeholders2_6E[1];
.global .align 1 .b8 _ZN41_INTERNAL_a21f7cb1_4_k_cu_3eae99e2_1202306thrust24THRUST_300001_SM_1000_NS12placeholders2_7E[1];
.global .align 1 .b8 _ZN41_INTERNAL_a21f7cb1_4_k_cu_3eae99e2_1202306thrust24THRUST_300001_SM_1000_NS12placeholders2_8E[1];
.global .align 1 .b8 _ZN41_INTERNAL_a21f7cb1_4_k_cu_3eae99e2_1202306thrust24THRUST_300001_SM_1000_NS12placeholders2_9E[1];
.global .align 1 .b8 _ZN41_INTERNAL_a21f7cb1_4_k_cu_3eae99e2_1202306thrust24THRUST_300001_SM_1000_NS12placeholders3_10E[1];

.visible .entry _ZN3cub18CUB_300001_SM_10006detail11EmptyKernelIvEEvv()
{


	ret;

}


// ===== COMPILED SASS (sm_100) =====

	.target	sm_100

	.elftype	@"ET_EXEC"


//--------------------- .note.nv.tkinfo           --------------------------
	.section	.note.nv.tkinfo,"",@"SHT_NOTE"
	.sectionflags	@"SHF_NOTE_NV_TKINFO"
	.tkinfo
        /*0018*/ 	.word	0x00000002
        /*0030*/ 	.string	""
        /*0030*/ 	.string	"ptxas"
        /*0030*/ 	.string	"Cuda compilation tools, release 13.0, V13.0.88"
        /*0030*/ 	.string	"Build cuda_13.0.r13.0/compiler.36424714_0"
        /*0030*/ 	.string	"-arch sm_100 -m 64 "



//--------------------- .note.nv.cuinfo           --------------------------
	.section	.note.nv.cuinfo,"",@"SHT_NOTE"
	.sectionflags	@"SHF_NOTE_NV_CUINFO"
        /*0018*/ 	.short	0x0002
        /*001a*/ 	.short	0x0064
        /*001c*/ 	.short	0x0082
	.zero		2


//--------------------- .nv.info                  --------------------------
	.section	.nv.info,"",@"SHT_CUDA_INFO"
	.align	4


	//----- nvinfo : EIATTR_REGCOUNT
	.align		4
        /*0000*/ 	.byte	0x04, 0x2f
        /*0002*/ 	.short	(.L_41 - .L_40)
	.align		4
.L_40:
        /*0004*/ 	.word	index@(_ZN3cub18CUB_300001_SM_10006detail11EmptyKernelIvEEvv)
        /*0008*/ 	.word	0x00000004


	//----- nvinfo : EIATTR_FRAME_SIZE
	.align		4
.L_41:
        /*000c*/ 	.byte	0x04, 0x11
        /*000e*/ 	.short	(.L_43 - .L_42)
	.align		4
.L_42:
        /*0010*/ 	.word	index@(_ZN3cub18CUB_300001_SM_10006detail11EmptyKernelIvEEvv)
        /*0014*/ 	.word	0x00000000


	//----- nvinfo : EIATTR_MIN_STACK_SIZE
	.align		4
.L_43:
        /*0018*/ 	.byte	0x04, 0x12
        /*001a*/ 	.short	(.L_45 - .L_44)
	.align		4
.L_44:
        /*001c*/ 	.word	index@(_ZN3cub18CUB_300001_SM_10006detail11EmptyKernelIvEEvv)
        /*0020*/ 	.word	0x00000000
.L_45:


//--------------------- .nv.compat                --------------------------
	.section	.nv.compat,"",@"SHT_CUDA_COMPAT_INFO"
	.align	4
        /*0000*/ 	.byte	0x02, 0x09, 0x00, 0x00, 0x02, 0x02, 0x01, 0x00, 0x02, 0x05, 0x05, 0x00, 0x03, 0x07, 0x01, 0x01
        /*0010*/ 	.byte	0x02, 0x03, 0x00, 0x00, 0x02, 0x06, 0x01, 0x00, 0x04, 0x0b, 0x08, 0x00, 0x09, 0x00, 0x00, 0x00
        /*0020*/ 	.byte	0x00, 0x00, 0x00, 0x00


//--------------------- .nv.info._ZN3cub18CUB_300001_SM_10006detail11EmptyKernelIvEEvv --------------------------
	.section	.nv.info._ZN3cub18CUB_300001_SM_10006detail11EmptyKernelIvEEvv,"",@"SHT_CUDA_INFO"
	.sectionflags	@""
	.align	4


	//----- nvinfo : EIATTR_CUDA_API_VERSION
	.align		4
        /*0000*/ 	.byte	0x04, 0x37
        /*0002*/ 	.short	(.L_47 - .L_46)
.L_46:
        /*0004*/ 	.word	0x00000082


	//----- nvinfo : EIATTR_SPARSE_MMA_MASK
	.align		4
.L_47:
        /*0008*/ 	.byte	0x03, 0x50
        /*000a*/ 	.short	0x0000


	//----- nvinfo : EIATTR_MAXREG_COUNT
	.align		4
        /*000c*/ 	.byte	0x03, 0x1b
        /*000e*/ 	.short	0x00ff


	//----- nvinfo : EIATTR_MERCURY_ISA_VERSION
	.align		4
        /*0010*/ 	.byte	0x03, 0x5f
        /*0012*/ 	.short	0x0101


	//----- nvinfo : EIATTR_VRC_CTA_INIT_COUNT
	.align		4
        /*0014*/ 	.byte	0x02, 0x4a
	.zero		1
	.zero		1


	//----- nvinfo : EIATTR_EXIT_INSTR_OFFSETS
	.align		4
        /*0018*/ 	.byte	0x04, 0x1c
        /*001a*/ 	.short	(.L_49 - .L_48)


	//   ....[0]....
.L_48:
        /*001c*/ 	.word	0x00000010


	//----- nvinfo : EIATTR_SW_WAR
	.align		4
.L_49:
        /*0020*/ 	.byte	0x04, 0x36
        /*0022*/ 	.short	(.L_51 - .L_50)
.L_50:
        /*0024*/ 	.word	0x00000008
.L_51:


//--------------------- .nv.callgraph             --------------------------
	.section	.nv.callgraph,"",@"SHT_CUDA_CALLGRAPH"
	.align	4
	.sectionentsize	8
	.align		4
        /*0000*/ 	.word	0x00000000
	.align		4
        /*0004*/ 	.word	0xffffffff
	.align		4
        /*0008*/ 	.word	0x00000000
	.align		4
        /*000c*/ 	.word	0xfffffffe
	.align		4
        /*0010*/ 	.word	0x00000000
	.align		4
        /*0014*/ 	.word	0xfffffffd
	.align		4
        /*0018*/ 	.word	0x00000000
	.align		4
        /*001c*/ 	.word	0xfffffffc


//--------------------- .nv.constant4             --------------------------
	.section	.nv.constant4,"a",@progbits
	.align	8
	.align		8
.nv.constant4:
        /*0000*/ 	.dword	_ZN41_INTERNAL_a21f7cb1_4_k_cu_3eae99e2_1204824cuda3std3__45__cpo5beginE
	.align		8
        /*0008*/ 	.dword	_ZN41_INTERNAL_a21f7cb1_4_k_cu_3eae99e2_1204824cuda3std3__45__cpo3endE
	.align		8
        /*0010*/ 	.dword	_ZN41_INTERNAL_a21f7cb1_4_k_cu_3eae99e2_1204824cuda3std3__45__cpo6cbeginE
	.align		8
        /*0018*/ 	.dword	_ZN41_INTERNAL_a21f7cb1_4_k_cu_3eae99e2_1204824cuda3std3__45__cpo4cendE
	.align		8
        /*0020*/ 	.dword	_ZN41_INTERNAL_a21f7cb1_4_k_cu_3eae99e2_1204824cuda3std3__45__cpo6rbeginE
	.align		8
        /*0028*/ 	.dword	_ZN41_INTERNAL_a21f7cb1_4_k_cu_3eae99e2_1204824cuda3std3__45__cpo4rendE
	.align		8
        /*0030*/ 	.dword	_ZN41_INTERNAL_a21f7cb1_4_k_cu_3eae99e2_1204824cuda3std3__45__cpo7crbeginE
	.align		8
        /*0038*/ 	.dword	_ZN41_INTERNAL_a21f7cb1_4_k_cu_3eae99e2_1204824cuda3std3__45__cpo5crendE
	.align		8
        /*0040*/ 	.dword	_ZN41_INTERNAL_a21f7cb1_4_k_cu_3eae99e2_1204824cuda3std3__443_GLOBAL__N__a21f7cb1_4_k_cu_3eae99e2_1204826ignoreE
	.align		8
        /*0048*/ 	.dword	_ZN41_INTERNAL_a21f7cb1_4_k_cu_3eae99e2_1204824cuda3std3__419piecewise_constructE
	.align		8
        /*0050*/ 	.dword	_ZN41_INTERNAL_a21f7cb1_4_k_cu_3eae99e2_1204824cuda3std3__48in_placeE
	.align		8
        /*0058*/ 	.dword	_ZN41_INTERNAL_a21f7cb1_4_k_cu_3eae99e2_1204824cuda3std3__420unreachable_sentinelE
	.align		8
        /*0060*/ 	.dword	_ZN41_INTERNAL_a21f7cb1_4_k_cu_3eae99e2_1204824cuda3std3__47nulloptE
	.align		8
        /*0068*/ 	.dword	_ZN41_INTERNAL_a21f7cb1_4_k_cu_3eae99e2_1204824cuda3std3__48unexpectE
	.align		8
        /*0070*/ 	.dword	_ZN41_INTERNAL_a21f7cb1_4_k_cu_3eae99e2_1204824cuda3std6ranges3__45__cpo4swapE
	.align		8
        /*0078*/ 	.dword	_ZN41_INTERNAL_a21f7cb1_4_k_cu_3eae99e2_1204824cuda3std6ranges3__45__cpo9iter_moveE
	.align		8
        /*0080*/ 	.dword	_ZN41_INTERNAL_a21f7cb1_4_k_cu_3eae99e2_1204824cuda3std6ranges3__45__cpo5beginE
	.align		8
        /*0088*/ 	.dword	_ZN41_INTERNAL_a21f7cb1_4_k_cu_3eae99e2_1204824cuda3std6ranges3__45__cpo3endE
	.align		8
        /*0090*/ 	.dword	_ZN41_INTERNAL_a21f7cb1_4_k_cu_3eae99e2_1204824cuda3std6ranges3__45__cpo6cbeginE
	.align		8
        /*0098*/ 	.dword	_ZN41_INTERNAL_a21f7cb1_4_k_cu_3eae99e2_1204824cuda3std6ranges3__45__cpo4cendE
	.align		8
        /*00a0*/ 	.dword	_ZN41_INTERNAL_a21f7cb1_4_k_cu_3eae99e2_1204824cuda3std6ranges3__45__cpo7advanceE
	.align		8
        /*00a8*/ 	.dword	_ZN41_INTERNAL_a21f7cb1_4_k_cu_3eae99e2_1204824cuda3std6ranges3__45__cpo9iter_swapE
	.align		8
        /*00b0*/ 	.dword	_ZN41_INTERNAL_a21f7cb1_4_k_cu_3eae99e2_1204824cuda3std6ranges3__45__cpo4nextE
	.align		8
        /*00b8*/ 	.dword	_ZN41_INTERNAL_a21f7cb1_4_k_cu_3eae99e2_1204824cuda3std6ranges3__45__cpo4prevE
	.align		8
        /*00c0*/ 	.dword	_ZN41_INTERNAL_a21f7cb1_4_k_cu_3eae99e2_1204824cuda3std6ranges3__45__cpo4dataE
	.align		8
        /*00c8*/ 	.dword	_ZN41_INTERNAL_a21f7cb1_4_k_cu_3eae99e2_1204824cuda3std6ranges3__45__cpo5cdataE
	.align		8
        /*00d0*/ 	.dword	_ZN41_INTERNAL_a21f7cb1_4_k_cu_3eae99e2_1204824cuda3std6ranges3__45__cpo4sizeE
	.align		8
        /*00d8*/ 	.dword	_ZN41_INTERNAL_a21f7cb1_4_k_cu_3eae99e2_1204824cuda3std6ranges3__45__cpo5ssizeE
	.align		8
        /*00e0*/ 	.dword	_ZN41_INTERNAL_a21f7cb1_4_k_cu_3eae99e2_1204824cuda3std6ranges3__45__cpo8distanceE
	.align		8
        /*00e8*/ 	.dword	_ZN41_INTERNAL_a21f7cb1_4_k_cu_3eae99e2_1204826thrust24THRUST_300001_SM_1000_NS6system6detail10sequential3seqE
	.align		8
        /*00f0*/ 	.dword	_ZN41_INTERNAL_a21f7cb1_4_k_cu_3eae99e2_1204826thrust24THRUST_300001_SM_1000_NS12placeholders2_1E
	.align		8
        /*00f8*/ 	.dword	_ZN41_INTERNAL_a21f7cb1_4_k_cu_3eae99e2_1204826thrust24THRUST_300001_SM_1000_NS12placeholders2_2E
	.align		8
        /*0100*/ 	.dword	_ZN41_INTERNAL_a21f7cb1_4_k_cu_3eae99e2_1204826thrust24THRUST_300001_SM_1000_NS12placeholders2_3E
	.align		8
        /*0108*/ 	.dword	_ZN41_INTERNAL_a21f7cb1_4_k_cu_3eae99e2_1204826thrust24THRUST_300001_SM_1000_NS12placeholders2_4E
	.align		8
        /*0110*/ 	.dword	_ZN41_INTERNAL_a21f7cb1_4_k_cu_3eae99e2_1204826thrust24THRUST_300001_SM_1000_NS12placeholders2_5E
	.align		8
        /*0118*/ 	.dword	_ZN41_INTERNAL_a21f7cb1_4_k_cu_3eae99e2_1204826thrust24THRUST_300001_SM_1000_NS12placeholders2_6E
	.align		8
        /*0120*/ 	.dword	_ZN41_INTERNAL_a21f7cb1_4_k_cu_3eae99e2_1204826thrust24THRUST_300001_SM_1000_NS12placeholders2_7E
	.align		8
        /*0128*/ 	.dword	_ZN41_INTERNAL_a21f7cb1_4_k_cu_3eae99e2_1204826thrust24THRUST_300001_SM_1000_NS12placeholders2_8E
	.align		8
        /*0130*/ 	.dword	_ZN41_INTERNAL_a21f7cb1_4_k_cu_3eae99e2_1204826thrust24THRUST_300001_SM_1000_NS12placeholders2_9E
	.align		8
        /*0138*/ 	.dword	_ZN41_INTERNAL_a21f7cb1_4_k_cu_3eae99e2_1204826thrust24THRUST_300001_SM_1000_NS12placeholders3_10E


//--------------------- .text._ZN3cub18CUB_300001_SM_10006detail11EmptyKernelIvEEvv --------------------------
	.section	.text._ZN3cub18CUB_300001_SM_10006detail11EmptyKernelIvEEvv,"ax",@progbits
	.align	128
        .global         _ZN3cub18CUB_300001_SM_10006detail11EmptyKernelIvEEvv
        .type           _ZN3cub18CUB_300001_SM_10006detail11EmptyKernelIvEEvv,@function
        .size           _ZN3cub18CUB_300001_SM_10006detail11EmptyKernelIvEEvv,(.L_x_1 - _ZN3cub18CUB_300001_SM_10006detail11EmptyKernelIvEEvv)
        .other          _ZN3cub18CUB_300001_SM_10006detail11EmptyKernelIvEEvv,@"STO_CUDA_ENTRY STV_DEFAULT"
_ZN3cub18CUB_300001_SM_10006detail11EmptyKernelIvEEvv:
.text._ZN3cub18CUB_300001_SM_10006detail11EmptyKernelIvEEvv:
[----:B------:R-:W-:Y:S01]  /*0000*/  LDC R1, c[0x0][0x37c] ;  /* 0x0000df00ff017b82 */ /* 0x000fe20000000800 */
[----:B------:R-:W-:Y:S05]  /*0010*/  EXIT ;  /* 0x000000000000794d */ /* 0x000fea0003800000 */
.L_x_0:
[----:B------:R-:W-:-:S00]  /*0020*/  BRA `(.L_x_0) ;  /* 0xfffffffc00fc7947 */ /* 0x000fc0000383ffff */
[----:B------:R-:W-:-:S00]  /*0030*/  NOP ;  /* 0x0000000000007918 */ /* 0x000fc00000000000 */
        /* <DEDUP_REMOVED lines=12> */
.L_x_1:


//--------------------- .nv.shared.reserved.0     --------------------------
	.section	.nv.shared.reserved.0,"aw",@nobits
	.weak		__nv_reservedSMEM_offset_0_alias
	.size		__nv_reservedSMEM_offset_0_alias, 0, 64
	.other		__nv_reservedSMEM_offset_0_alias,@"STO_CUDA_RESERVED_SHARED STV_DEFAULT"
__nv_reservedSMEM_offset_0_alias:
	.zero		0
	.zero		64


//--------------------- .nv.global                --------------------------
	.section	.nv.global,"aw",@nobits
.nv.global:
	.type		_ZN41_INTERNAL_a21f7cb1_4_k_cu_3eae99e2_1204826thrust24THRUST_300001_SM_1000_NS12placeholders2_5E,@object
	.size		_ZN41_INTERNAL_a21f7cb1_4_k_cu_3eae99e2_1204826thrust24THRUST_300001_SM_1000_NS12placeholders2_5E,(_ZN41_INTERNAL_a21f7cb1_4_k_cu_3eae99e2_1204824cuda3std3__45__cpo6cbeginE - _ZN41_INTERNAL_a21f7cb1_4_k_cu_3eae99e2_1204826thrust24THRUST_300001_SM_1000_NS12placeholders2_5E)
_ZN41_INTERNAL_a21f7cb1_4_k_cu_3eae99e2_1204826thrust24THRUST_300001_SM_1000_NS12placeholders2_5E:
	.zero		1
	.type		_ZN41_INTERNAL_a21f7cb1_4_k_cu_3eae99e2_1204824cuda3std3__45__cpo6cbeginE,@object
	.size		_ZN41_INTERNAL_a21f7cb1_4_k_cu_3eae99e2_1204824cuda3std3__45__cpo6cbeginE,(_ZN41_INTERNAL_a21f7cb1_4_k_cu_3eae99e2_1204824cuda3std6ranges3__45__cpo6cbeginE - _ZN41_INTERNAL_a21f7cb1_4_k_cu_3eae99e2_1204824cuda3std3__45__cpo6cbeginE)
_ZN41_INTERNAL_a21f7cb1_4_k_cu_3eae99e2_1204824cuda3std3__45__cpo6cbeginE:
	.zero		1
	.type		_ZN41_INTERNAL_a21f7cb1_4_k_cu_3eae99e2_1204824cuda3std6ranges3__45__cpo6cbeginE,@object
	.size		_ZN41_INTERNAL_a21f7cb1_4_k_cu_3eae99e2_1204824cuda3std6ranges3__45__cpo6cbeginE,(_ZN41_INTERNAL_a21f7cb1_4_k_cu_3eae99e2_1204824cuda3std3__48in_placeE - _ZN41_INTERNAL_a21f7cb1_4_k_cu_3eae99e2_1204824cuda3std6ranges3__45__cpo6cbeginE)
_ZN41_INTERNAL_a21f7cb1_4_k_cu_3eae99e2_1204824cuda3std6ranges3__45__cpo6cbeginE:
	.zero		1
	.type		_ZN41_INTERNAL_a21f7cb1_4_k_cu_3eae99e2_1204824cuda3std3__48in_placeE,@object
	.size		_ZN41_INTERNAL_a21f7cb1_4_k_cu_3eae99e2_1204824cuda3std3__48in_placeE,(_ZN41_INTERNAL_a21f7cb1_4_k_cu_3eae99e2_1204824cuda3std6ranges3__45__cpo4sizeE - _ZN41_INTERNAL_a21f7cb1_4_k_cu_3eae99e2_1204824cuda3std3__48in_placeE)
_ZN41_INTERNAL_a21f7cb1_4_k_cu_3eae99e2_1204824cuda3std3__48in_placeE:
	.zero		1
	.type		_ZN41_INTERNAL_a21f7cb1_4_k_cu_3eae99e2_1204824cuda3std6ranges3__45__cpo4sizeE,@object
	.size		_ZN41_INTERNAL_a21f7cb1_4_k_cu_3eae99e2_1204824cuda3std6ranges3__45__cpo4sizeE,(_ZN41_INTERNAL_a21f7cb1_4_k_cu_3eae99e2_1204826thrust24THRUST_300001_SM_1000_NS12placeholders2_9E - _ZN41_INTERNAL_a21f7cb1_4_k_cu_3eae99e2_1204824cuda3std6ranges3__45__cpo4sizeE)
_ZN41_INTERNAL_a21f7cb1_4_k_cu_3eae99e2_1204824cuda3std6ranges3__45__cpo4sizeE:
	.zero		1
	.type		_ZN41_INTERNAL_a21f7cb1_4_k_cu_3eae99e2_1204826thrust24THRUST_300001_SM_1000_NS12placeholders2_9E,@object
	.size		_ZN41_INTERNAL_a21f7cb1_4_k_cu_3eae99e2_1204826thrust24THRUST_300001_SM_1000_NS12placeholders2_9E,(_ZN41_INTERNAL_a21f7cb1_4_k_cu_3eae99e2_1204824cuda3std3__45__cpo7crbeginE - _ZN41_INTERNAL_a21f7cb1_4_k_cu_3eae99e2_1204826thrust24THRUST_300001_SM_1000_NS12placeholders2_9E)
_ZN41_INTERNAL_a21f7cb1_4_k_cu_3eae99e2_1204826thrust24THRUST_300001_SM_1000_NS12placeholders2_9E:
	.zero		1
	.type		_ZN41_INTERNAL_a21f7cb1_4_k_cu_3eae99e2_1204824cuda3std3__45__cpo7crbeginE,@object
	.size		_ZN41_INTERNAL_a21f7cb1_4_k_cu_3eae99e2_1204824cuda3std3__45__cpo7crbeginE,(_ZN41_INTERNAL_a21f7cb1_4_k_cu_3eae99e2_1204824cuda3std6ranges3__45__cpo4nextE - _ZN41_INTERNAL_a21f7cb1_4_k_cu_3eae99e2_1204824cuda3std3__45__cpo7crbeginE)
_ZN41_INTERNAL_a21f7cb1_4_k_cu_3eae99e2_1204824cuda3std3__45__cpo7crbeginE:
	.zero		1
	.type		_ZN41_INTERNAL_a21f7cb1_4_k_cu_3eae99e2_1204824cuda3std6ranges3__45__cpo4nextE,@object
	.size		_ZN41_INTERNAL_a21f7cb1_4_k_cu_3eae99e2_1204824cuda3std6ranges3__45__cpo4nextE,(_ZN41_INTERNAL_a21f7cb1_4_k_cu_3eae99e2_1204824cuda3std6ranges3__45__cpo4swapE - _ZN41_INTERNAL_a21f7cb1_4_k_cu_3eae99e2_1204824cuda3std6ranges3__45__cpo4nextE)
_ZN41_INTERNAL_a21f7cb1_4_k_cu_3eae99e2_1204824cuda3std6ranges3__45__cpo4nextE:
	.zero		1
	.type		_ZN41_INTERNAL_a21f7cb1_4_k_cu_3eae99e2_1204824cuda3std6ranges3__45__cpo4swapE,@object
	.size		_ZN41_INTERNAL_a21f7cb1_4_k_cu_3eae99e2_1204824cuda3std6ranges3__45__cpo4swapE,(_ZN41_INTERNAL_a21f7cb1_4_k_cu_3eae99e2_1204826thrust24THRUST_300001_SM_1000_NS12placeholders2_1E - _ZN41_INTERNAL_a21f7cb1_4_k_cu_3eae99e2_1204824cuda3std6ranges3__45__cpo4swapE)
_ZN41_INTERNAL_a21f7cb1_4_k_cu_3eae99e2_1204824cuda3std6ranges3__45__cpo4swapE:
	.zero		1
	.type		_ZN41_INTERNAL_a21f7cb1_4_k_cu_3eae99e2_1204826thrust24THRUST_300001_SM_1000_NS12placeholders2_1E,@object
	.size		_ZN41_INTERNAL_a21f7cb1_4_k_cu_3eae99e2_1204826thrust24THRUST_300001_SM_1000_NS12placeholders2_1E,(_ZN41_INTERNAL_a21f7cb1_4_k_cu_3eae99e2_1204826thrust24THRUST_300001_SM_1000_NS12placeholders2_3E - _ZN41_INTERNAL_a21f7cb1_4_k_cu_3eae99e2_1204826thrust24THRUST_300001_SM_1000_NS12placeholders2_1E)
_ZN41_INTERNAL_a21f7cb1_4_k_cu_3eae99e2_1204826thrust24THRUST_300001_SM_1000_NS12placeholders2_1E:
	.zero		1
	.type		_ZN41_INTERNAL_a21f7cb1_4_k_cu_3eae99e2_1204826thrust24THRUST_300001_SM_1000_NS12placeholders2_3E,@object
	.size		_ZN41_INTERNAL_a21f7cb1_4_k_cu_3eae99e2_1204826thrust24THRUST_300001_SM_1000_NS12placeholders2_3E,(_ZN41_INTERNAL_a21f7cb1_4_k_cu_3eae99e2_1204824cuda3std3__45__cpo5beginE - _ZN41_INTERNAL_a21f7cb1_4_k_cu_3eae99e2_1204826thrust24THRUST_300001_SM_1000_NS12placeholders2_3E)
_ZN41_INTERNAL_a21f7cb1_4_k_cu_3eae99e2_1204826thrust24THRUST_300001_SM_1000_NS12placeholders2_3E:
	.zero		1
	.type		_ZN41_INTERNAL_a21f7cb1_4_k_cu_3eae99e2_1204824cuda3std3__45__cpo5beginE,@object
	.size		_ZN41_INTERNAL_a21f7cb1_4_k_cu_3eae99e2_1204824cuda3std3__45__cpo5beginE,(_ZN41_INTERNAL_a21f7cb1_4_k_cu_3eae99e2_1204824cuda3std6ranges3__45__cpo5beginE - _ZN41_INTERNAL_a21f7cb1_4_k_cu_3eae99e2_1204824cuda3std3__45__cpo5beginE)
_ZN41_INTERNAL_a21f7cb1_4_k_cu_3eae99e2_1204824cuda3std3__45__cpo5beginE:
	.zero		1
	.type		_ZN41_INTERNAL_a21f7cb1_4_k_cu_3eae99e2_1204824cuda3std6ranges3__45__cpo5beginE,@object
	.size		_ZN41_INTERNAL_a21f7cb1_4_k_cu_3eae99e2_1204824cuda3std6ranges3__45__cpo5beginE,(_ZN41_INTERNAL_a21f7cb1_4_k_cu_3eae99e2_1204824cuda3std3__443_GLOBAL__N__a21f7cb1_4_k_cu_3eae99e2_1204826ignoreE - _ZN41_INTERNAL_a21f7cb1_4_k_cu_3eae99e2_1204824cuda3std6ranges3__45__cpo5beginE)
_ZN41_INTERNAL_a21f7cb1_4_k_cu_3eae99e2_1204824cuda3std6ranges3__45__cpo5beginE:
	.zero		1
	.type		_ZN41_INTERNAL_a21f7cb1_4_k_cu_3eae99e2_1204824cuda3std3__443_GLOBAL__N__a21f7cb1_4_k_cu_3eae99e2_1204826ignoreE,@object
	.size		_ZN41_INTERNAL_a21f7cb1_4_k_cu_3eae99e2_1204824cuda3std3__443_GLOBAL__N__a21f7cb1_4_k_cu_3eae99e2_1204826ignoreE,(_ZN41_INTERNAL_a21f7cb1_4_k_cu_3eae99e2_1204824cuda3std6ranges3__45__cpo4dataE - _ZN41_INTERNAL_a21f7cb1_4_k_cu_3eae99e2_1204824cuda3std3__443_GLOBAL__N__a21f7cb1_4_k_cu_3eae99e2_1204826ignoreE)
_ZN41_INTERNAL_a21f7cb1_4_k_cu_3eae99e2_1204824cuda3std3__443_GLOBAL__N__a21f7cb1_4_k_cu_3eae99e2_1204826ignoreE:
	.zero		1
	.type		_ZN41_INTERNAL_a21f7cb1_4_k_cu_3eae99e2_1204824cuda3std6ranges3__45__cpo4dataE,@object
	.size		_ZN41_INTERNAL_a21f7cb1_4_k_cu_3eae99e2_1204824cuda3std6ranges3__45__cpo4dataE,(_ZN41_INTERNAL_a21f7cb1_4_k_cu_3eae99e2_1204826thrust24THRUST_300001_SM_1000_NS12placeholders2_7E - _ZN41_INTERNAL_a21f7cb1_4_k_cu_3eae99e2_1204824cuda3std6ranges3__45__cpo4dataE)
_ZN41_INTERNAL_a21f7cb1_4_k_cu_3eae99e2_1204824cuda3std6ranges3__45__cpo4dataE:
	.zero		1
	.type		_ZN41_INTERNAL_a21f7cb1_4_k_cu_3eae99e2_1204826thrust24THRUST_300001_SM_1000_NS12placeholders2_7E,@object
	.size		_ZN41_INTERNAL_a21f7cb1_4_k_cu_3eae99e2_1204826thrust24THRUST_300001_SM_1000_NS12placeholders2_7E,(_ZN41_INTERNAL_a21f7cb1_4_k_cu_3eae99e2_1204824cuda3std3__45__cpo6rbeginE - _ZN41_INTERNAL_a21f7cb1_4_k_cu_3eae99e2_1204826thrust24THRUST_300001_SM_1000_NS12placeholders2_7E)
_ZN41_INTERNAL_a21f7cb1_4_k_cu_3eae99e2_1204826thrust24THRUST_300001_SM_1000_NS12placeholders2_7E:
	.zero		1
	.type		_ZN41_INTERNAL_a21f7cb1_4_k_cu_3eae99e2_1204824cuda3std3__45__cpo6rbeginE,@object
	.size		_ZN41_INTERNAL_a21f7cb1_4_k_cu_3eae99e2_1204824cuda3std3__45__cpo6rbeginE,(_ZN41_INTERNAL_a21f7cb1_4_k_cu_3eae99e2_1204824cuda3std6ranges3__45__cpo7advanceE - _ZN41_INTERNAL_a21f7cb1_4_k_cu_3eae99e2_1204824cuda3std3__45__cpo6rbeginE)
_ZN41_INTERNAL_a21f7cb1_4_k_cu_3eae99e2_1204824cuda3std3__45__cpo6rbeginE:
	.zero		1
	.type		_ZN41_INTERNAL_a21f7cb1_4_k_cu_3eae99e2_1204824cuda3std6ranges3__45__cpo7advanceE,@object
	.size		_ZN41_INTERNAL_a21f7cb1_4_k_cu_3eae99e2_1204824cuda3std6ranges3__45__cpo7advanceE,(_ZN41_INTERNAL_a21f7cb1_4_k_cu_3eae99e2_1204824cuda3std3__47nulloptE - _ZN41_INTERNAL_a21f7cb1_4_k_cu_3eae99e2_1204824cuda3std6ranges3__45__cpo7advanceE)
_ZN41_INTERNAL_a21f7cb1_4_k_cu_3eae99e2_1204824cuda3std6ranges3__45__cpo7advanceE:
	.zero		1
	.type		_ZN41_INTERNAL_a21f7cb1_4_k_cu_3eae99e2_1204824cuda3std3__47nulloptE,@object
	.size		_ZN41_INTERNAL_a21f7cb1_4_k_cu_3eae99e2_1204824cuda3std3__47nulloptE,(_ZN41_INTERNAL_a21f7cb1_4_k_cu_3eae99e2_1204824cuda3std6ranges3__45__cpo8distanceE - _ZN41_INTERNAL_a21f7cb1_4_k_cu_3eae99e2_1204824cuda3std3__47nulloptE)
_ZN41_INTERNAL_a21f7cb1_4_k_cu_3eae99e2_1204824cuda3std3__47nulloptE:
	.zero		1
	.type		_ZN41_INTERNAL_a21f7cb1_4_k_cu_3eae99e2_1204824cuda3std6ranges3__45__cpo8distanceE,@object
	.size		_ZN41_INTERNAL_a21f7cb1_4_k_cu_3eae99e2_1204824cuda3std6ranges3__45__cpo8distanceE,(_ZN41_INTERNAL_a21f7cb1_4_k_cu_3eae99e2_1204826thrust24THRUST_300001_SM_1000_NS12placeholders2_6E - _ZN41_INTERNAL_a21f7cb1_4_k_cu_3eae99e2_1204824cuda3std6ranges3__45__cpo8distanceE)
_ZN41_INTERNAL_a21f7cb1_4_k_cu_3eae99e2_1204824cuda3std6ranges3__45__cpo8distanceE:
	.zero		1
	.type		_ZN41_INTERNAL_a21f7cb1_4_k_cu_3eae99e2_1204826thrust24THRUST_300001_SM_1000_NS12placeholders2_6E,@object
	.size		_ZN41_INTERNAL_a21f7cb1_4_k_cu_3eae99e2_1204826thrust24THRUST_300001_SM_1000_NS12placeholders2_6E,(_ZN41_INTERNAL_a21f7cb1_4_k_cu_3eae99e2_1204824cuda3std3__45__cpo4cendE - _ZN41_INTERNAL_a21f7cb1_4_k_cu_3eae99e2_1204826thrust24THRUST_300001_SM_1000_NS12placeholders2_6E)
_ZN41_INTERNAL_a21f7cb1_4_k_cu_3eae99e2_1204826thrust24THRUST_300001_SM_1000_NS12placeholders2_6E:
	.zero		1
	.type		_ZN41_INTERNAL_a21f7cb1_4_k_cu_3eae99e2_1204824cuda3std3__45__cpo4cendE,@object
	.size		_ZN41_INTERNAL_a21f7cb1_4_k_cu_3eae99e2_1204824cuda3std3__45__cpo4cendE,(_ZN41_INTERNAL_a21f7cb1_4_k_cu_3eae99e2_1204824cuda3std6ranges3__45__cpo4cendE - _ZN41_INTERNAL_a21f7cb1_4_k_cu_3eae99e2_1204824cuda3std3__45__cpo4cendE)
_ZN41_INTERNAL_a21f7cb1_4_k_cu_3eae99e2_1204824cuda3std3__45__cpo4cendE:
	.zero		1
	.type		_ZN41_INTERNAL_a21f7cb1_4_k_cu_3eae99e2_1204824cuda3std6ranges3__45__cpo4cendE,@object
	.size		_ZN41_INTERNAL_a21f7cb1_4_k_cu_3eae99e2_1204824cuda3std6ranges3__45__cpo4cendE,(_ZN41_INTERNAL_a21f7cb1_4_k_cu_3eae99e2_1204824cuda3std3__420unreachable_sentinelE - _ZN41_INTERNAL_a21f7cb1_4_k_cu_3eae99e2_1204824cuda3std6ranges3__45__cpo4cendE)
_ZN41_INTERNAL_a21f7cb1_4_k_cu_3eae99e2_1204824cuda3std6ranges3__45__cpo4cendE:
	.zero		1
	.type		_ZN41_INTERNAL_a21f7cb1_4_k_cu_3eae99e2_1204824cuda3std3__420unreachable_sentinelE,@object
	.size		_ZN41_INTERNAL_a21f7cb1_4_k_cu_3eae99e2_1204824cuda3std3__420unreachable_sentinelE,(_ZN41_INTERNAL_a21f7cb1_4_k_cu_3eae99e2_1204824cuda3std6ranges3__45__cpo5ssizeE - _ZN41_INTERNAL_a21f7cb1_4_k_cu_3eae99e2_1204824cuda3std3__420unreachable_sentinelE)
_ZN41_INTERNAL_a21f7cb1_4_k_cu_3eae99e2_1204824cuda3std3__420unreachable_sentinelE:
	.zero		1
	.type		_ZN41_INTERNAL_a21f7cb1_4_k_cu_3eae99e2_1204824cuda3std6ranges3__45__cpo5ssizeE,@object
	.size		_ZN41_INTERNAL_a21f7cb1_4_k_cu_3eae99e2_1204824cuda3std6ranges3__45__cpo5ssizeE,(_ZN41_INTERNAL_a21f7cb1_4_k_cu_3eae99e2_1204826thrust24THRUST_300001_SM_1000_NS12placeholders3_10E - _ZN41_INTERNAL_a21f7cb1_4_k_cu_3eae99e2_1204824cuda3std6ranges3__45__cpo5ssizeE)
_ZN41_INTERNAL_a21f7cb1_4_k_cu_3eae99e2_1204824cuda3std6ranges3__45__cpo5ssizeE:
	.zero		1
	.type		_ZN41_INTERNAL_a21f7cb1_4_k_cu_3eae99e2_1204826thrust24THRUST_300001_SM_1000_NS12placeholders3_10E,@object
	.size		_ZN41_INTERNAL_a21f7cb1_4_k_cu_3eae99e2_1204826thrust24THRUST_300001_SM_1000_NS12placeholders3_10E,(_ZN41_INTERNAL_a21f7cb1_4_k_cu_3eae99e2_1204824cuda3std3__45__cpo5crendE - _ZN41_INTERNAL_a21f7cb1_4_k_cu_3eae99e2_1204826thrust24THRUST_300001_SM_1000_NS12placeholders3_10E)
_ZN41_INTERNAL_a21f7cb1_4_k_cu_3eae99e2_1204826thrust24THRUST_300001_SM_1000_NS12placeholders3_10E:
	.zero		1
	.type		_ZN41_INTERNAL_a21f7cb1_4_k_cu_3eae99e2_1204824cuda3std3__45__cpo5crendE,@object
	.size		_ZN41_INTERNAL_a21f7cb1_4_k_cu_3eae99e2_1204824cuda3std3__45__cpo5crendE,(_ZN41_INTERNAL_a21f7cb1_4_k_cu_3eae99e2_1204824cuda3std6ranges3__45__cpo4prevE - _ZN41_INTERNAL_a21f7cb1_4_k_cu_3eae99e2_1204824cuda3std3__45__cpo5crendE)
_ZN41_INTERNAL_a21f7cb1_4_k_cu_3eae99e2_1204824cuda3std3__45__cpo5crendE:
	.zero		1
	.type		_ZN41_INTERNAL_a21f7cb1_4_k_cu_3eae99e2_1204824cuda3std6ranges3__45__cpo4prevE,@object
	.size		_ZN41_INTERNAL_a21f7cb1_4_k_cu_3eae99e2_1204824cuda3std6ranges3__45__cpo4prevE,(_ZN41_INTERNAL_a21f7cb1_4_k_cu_3eae99e2_1204824cuda3std6ranges3__45__cpo9iter_moveE - _ZN41_INTERNAL_a21f7cb1_4_k_cu_3eae99e2_1204824cuda3std6ranges3__45__cpo4prevE)
_ZN41_INTERNAL_a21f7cb1_4_k_cu_3eae99e2_1204824cuda3std6ranges3__45__cpo4prevE:
	.zero		1
	.type		_ZN41_INTERNAL_a21f7cb1_4_k_cu_3eae99e2_1204824cuda3std6ranges3__45__cpo9iter_moveE,@object
	.size		_ZN41_INTERNAL_a21f7cb1_4_k_cu_3eae99e2_1204824cuda3std6ranges3__45__cpo9iter_moveE,(_ZN41_INTERNAL_a21f7cb1_4_k_cu_3eae99e2_1204826thrust24THRUST_300001_SM_1000_NS12placeholders2_2E - _ZN41_INTERNAL_a21f7cb1_4_k_cu_3eae99e2_1204824cuda3std6ranges3__45__cpo9iter_moveE)
_ZN41_INTERNAL_a21f7cb1_4_k_cu_3eae99e2_1204824cuda3std6ranges3__45__cpo9iter_moveE:
	.zero		1
	.type		_ZN41_INTERNAL_a21f7cb1_4_k_cu_3eae99e2_1204826thrust24THRUST_300001_SM_1000_NS12placeholders2_2E,@object
	.size		_ZN41_INTERNAL_a21f7cb1_4_k_cu_3eae99e2_1204826thrust24THRUST_300001_SM_1000_NS12placeholders2_2E,(_ZN41_INTERNAL_a21f7cb1_4_k_cu_3eae99e2_1204826thrust24THRUST_300001_SM_1000_NS12placeholders2_4E - _ZN41_INTERNAL_a21f7cb1_4_k_cu_3eae99e2_1204826thrust24THRUST_300001_SM_1000_NS12placeholders2_2E)
_ZN41_INTERNAL_a21f7cb1_4_k_cu_3eae99e2_1204826thrust24THRUST_300001_SM_1000_NS12placeholders2_2E:
	.zero		1
	.type		_ZN41_INTERNAL_a21f7cb1_4_k_cu_3eae99e2_1204826thrust24THRUST_300001_SM_1000_NS12placeholders2_4E,@object
	.size		_ZN41_INTERNAL_a21f7cb1_4_k_cu_3eae99e2_1204826thrust24THRUST_300001_SM_1000_NS12placeholders2_4E,(_ZN41_INTERNAL_a21f7cb1_4_k_cu_3eae99e2_1204824cuda3std3__45__cpo3endE - _ZN41_INTERNAL_a21f7cb1_4_k_cu_3eae99e2_1204826thrust24THRUST_300001_SM_1000_NS12placeholders2_4E)
_ZN41_INTERNAL_a21f7cb1_4_k_cu_3eae99e2_1204826thrust24THRUST_300001_SM_1000_NS12placeholders2_4E:
	.zero		1
	.type		_ZN41_INTERNAL_a21f7cb1_4_k_cu_3eae99e2_1204824cuda3std3__45__cpo3endE,@object
	.size		_ZN41_INTERNAL_a21f7cb1_4_k_cu_3eae99e2_1204824cuda3std3__45__cpo3endE,(_ZN41_INTERNAL_a21f7cb1_4_k_cu_3eae99e2_1204824cuda3std6ranges3__45__cpo3endE - _ZN41_INTERNAL_a21f7cb1_4_k_cu_3eae99e2_1204824cuda3std3__45__cpo3endE)
_ZN41_INTERNAL_a21f7cb1_4_k_cu_3eae99e2_1204824cuda3std3__45__cpo3endE:
	.zero		1
	.type		_ZN41_INTERNAL_a21f7cb1_4_k_cu_3eae99e2_1204824cuda3std6ranges3__45__cpo3endE,@object
	.size		_ZN41_INTERNAL_a21f7cb1_4_k_cu_3eae99e2_1204824cuda3std6ranges3__45__cpo3endE,(_ZN41_INTERNAL_a21f7cb1_4_k_cu_3eae99e2_1204824cuda3std3__419piecewise_constructE - _ZN41_INTERNAL_a21f7cb1_4_k_cu_3eae99e2_1204824cuda3std6ranges3__45__cpo3endE)
_ZN41_INTERNAL_a21f7cb1_4_k_cu_3eae99e2_1204824cuda3std6ranges3__45__cpo3endE:
	.zero		1
	.type		_ZN41_INTERNAL_a21f7cb1_4_k_cu_3eae99e2_1204824cuda3std3__419piecewise_constructE,@object
	.size		_ZN41_INTERNAL_a21f7cb1_4_k_cu_3eae99e2_1204824cuda3std3__419piecewise_constructE,(_ZN41_INTERNAL_a21f7cb1_4_k_cu_3eae99e2_1204824cuda3std6ranges3__45__cpo5cdataE - _ZN41_INTERNAL_a21f7cb1_4_k_cu_3eae99e2_1204824cuda3std3__419piecewise_constructE)
_ZN41_INTERNAL_a21f7cb1_4_k_cu_3eae99e2_1204824cuda3std3__419piecewise_constructE:
	.zero		1
	.type		_ZN41_INTERNAL_a21f7cb1_4_k_cu_3eae99e2_1204824cuda3std6ranges3__45__cpo5cdataE,@object
	.size		_ZN41_INTERNAL_a21f7cb1_4_k_cu_3eae99e2_1204824cuda3std6ranges3__45__cpo5cdataE,(_ZN41_INTERNAL_a21f7cb1_4_k_cu_3eae99e2_1204826thrust24THRUST_300001_SM_1000_NS12placeholders2_8E - _ZN41_INTERNAL_a21f7cb1_4_k_cu_3eae99e2_1204824cuda3std6ranges3__45__cpo5cdataE)
_ZN41_INTERNAL_a21f7cb1_4_k_cu_3eae99e2_1204824cuda3std6ranges3__45__cpo5cdataE:
	.zero		1
	.type		_ZN41_INTERNAL_a21f7cb1_4_k_cu_3eae99e2_1204826thrust24THRUST_300001_SM_1000_NS12placeholders2_8E,@object
	.size		_ZN41_INTERNAL_a21f7cb1_4_k_cu_3eae99e2_1204826thrust24THRUST_300001_SM_1000_NS12placeholders2_8E,(_ZN41_INTERNAL_a21f7cb1_4_k_cu_3eae99e2_1204824cuda3std3__45__cpo4rendE - _ZN41_INTERNAL_a21f7cb1_4_k_cu_3eae99e2_1204826thrust24THRUST_300001_SM_1000_NS12placeholders2_8E)
_ZN41_INTERNAL_a21f7cb1_4_k_cu_3eae99e2_1204826thrust24THRUST_300001_SM_1000_NS12placeholders2_8E:
	.zero		1
	.type		_ZN41_INTERNAL_a21f7cb1_4_k_cu_3eae99e2_1204824cuda3std3__45__cpo4rendE,@object
	.size		_ZN41_INTERNAL_a21f7cb1_4_k_cu_3eae99e2_1204824cuda3std3__45__cpo4rendE,(_ZN41_INTERNAL_a21f7cb1_4_k_cu_3eae99e2_1204824cuda3std6ranges3__45__cpo9iter_swapE - _ZN41_INTERNAL_a21f7cb1_4_k_cu_3eae99e2_1204824cuda3std3__45__cpo4rendE)
_ZN41_INTERNAL_a21f7cb1_4_k_cu_3eae99e2_1204824cuda3std3__45__cpo4rendE:
	.zero		1
	.type		_ZN41_INTERNAL_a21f7cb1_4_k_cu_3eae99e2_1204824cuda3std6ranges3__45__cpo9iter_swapE,@object
	.size		_ZN41_INTERNAL_a21f7cb1_4_k_cu_3eae99e2_1204824cuda3std6ranges3__45__cpo9iter_swapE,(_ZN41_INTERNAL_a21f7cb1_4_k_cu_3eae99e2_1204824cuda3std3__48unexpectE - _ZN41_INTERNAL_a21f7cb1_4_k_cu_3eae99e2_1204824cuda3std6ranges3__45__cpo9iter_swapE)
_ZN41_INTERNAL_a21f7cb1_4_k_cu_3eae99e2_1204824cuda3std6ranges3__45__cpo9iter_swapE:
	.zero		1
	.type		_ZN41_INTERNAL_a21f7cb1_4_k_cu_3eae99e2_1204824cuda3std3__48unexpectE,@object
	.size		_ZN41_INTERNAL_a21f7cb1_4_k_cu_3eae99e2_1204824cuda3std3__48unexpectE,(_ZN41_INTERNAL_a21f7cb1_4_k_cu_3eae99e2_1204826thrust24THRUST_300001_SM_1000_NS6system6detail10sequential3seqE - _ZN41_INTERNAL_a21f7cb1_4_k_cu_3eae99e2_1204824cuda3std3__48unexpectE)
_ZN41_INTERNAL_a21f7cb1_4_k_cu_3eae99e2_1204824cuda3std3__48unexpectE:
	.zero		1
	.type		_ZN41_INTERNAL_a21f7cb1_4_k_cu_3eae99e2_1204826thrust24THRUST_300001_SM_1000_NS6system6detail10sequential3seqE,@object
	.size		_ZN41_INTERNAL_a21f7cb1_4_k_cu_3eae99e2_1204826thrust24THRUST_300001_SM_1000_NS6system6detail10sequential3seqE,(.L_29 - _ZN41_INTERNAL_a21f7cb1_4_k_cu_3eae99e2_1204826thrust24THRUST_300001_SM_1000_NS6system6detail10sequential3seqE)
_ZN41_INTERNAL_a21f7cb1_4_k_cu_3eae99e2_1204826thrust24THRUST_300001_SM_1000_NS6system6detail10sequential3seqE:
	.zero		1
.L_29:


//--------------------- .nv.constant0._ZN3cub18CUB_300001_SM_10006detail11EmptyKernelIvEEvv --------------------------
	.section	.nv.constant0._ZN3cub18CUB_300001_SM_10006detail11EmptyKernelIvEEvv,"a",@progbits
	.sectionflags	@""
	.align	4
.nv.constant0._ZN3cub18CUB_300001_SM_10006detail11EmptyKernelIvEEvv:
	.zero		896


//--------------------- SYMBOLS --------------------------

	.type		.nv.reservedSmem.offset0,@object
	.size		.nv.reservedSmem.offset0,0x4
